//
// Generated by NVIDIA NVVM Compiler
//
// Compiler Build ID: CL-36424714
// Cuda compilation tools, release 13.0, V13.0.88
// Based on NVVM 20.0.0
//

.version 9.0
.target sm_100
.address_size 64

	// .globl	_Z15initSeed_KernelP17curandStateXORWOW
.global .align 4 .b8 precalc_xorwow_matrix[102400];
.global .align 4 .b8 precalc_xorwow_offset_matrix[102400];
.global .align 4 .b8 mrg32k3aM1[2304];
.global .align 4 .b8 mrg32k3aM2[2304];
.global .align 4 .b8 mrg32k3aM1SubSeq[2016];
.global .align 4 .b8 mrg32k3aM2SubSeq[2016];
.global .align 4 .b8 mrg32k3aM1Seq[2304];
.global .align 4 .b8 mrg32k3aM2Seq[2304];
.const .align 8 .b8 __cr_lgamma_table[72];

.visible .entry _Z15initSeed_KernelP17curandStateXORWOW(
	.param .u64 .ptr .align 1 _Z15initSeed_KernelP17curandStateXORWOW_param_0
)
{
	.reg .pred 	%p<24>;
	.reg .b32 	%r<406>;
	.reg .b64 	%rd<18>;

	ld.param.u64 	%rd8, [_Z15initSeed_KernelP17curandStateXORWOW_param_0];
	cvta.to.global.u64 	%rd9, %rd8;
	mov.u32 	%r182, %ctaid.x;
	mov.u32 	%r183, %ntid.x;
	mov.u32 	%r184, %tid.x;
	mad.lo.s32 	%r185, %r182, %r183, %r184;
	cvt.s64.s32 	%rd17, %r185;
	mul.wide.s32 	%rd10, %r185, 48;
	add.s64 	%rd2, %rd9, %rd10;
	mov.b32 	%r186, -615985083;
	mov.b32 	%r187, -1377575096;
	st.global.v2.u32 	[%rd2], {%r187, %r186};
	mov.b32 	%r188, -123459836;
	mov.b32 	%r189, -965257515;
	st.global.v2.u32 	[%rd2+8], {%r189, %r188};
	mov.b32 	%r190, -733658551;
	mov.b32 	%r191, -589760388;
	st.global.v2.u32 	[%rd2+16], {%r191, %r190};
	setp.eq.s32 	%p1, %r185, 0;
	@%p1 bra 	$L__BB0_42;
	mov.b32 	%r312, 0;
	mov.u64 	%rd12, precalc_xorwow_matrix;
$L__BB0_2:
	and.b64  	%rd4, %rd17, 3;
	setp.eq.s64 	%p2, %rd4, 0;
	@%p2 bra 	$L__BB0_41;
	mul.wide.u32 	%rd11, %r312, 3200;
	add.s64 	%rd5, %rd12, %rd11;
	cvt.u32.u64 	%r2, %rd4;
	mov.b32 	%r313, 0;
$L__BB0_4:
	mov.b32 	%r326, 0;
	mov.u32 	%r327, %r326;
	mov.u32 	%r328, %r326;
	mov.u32 	%r329, %r326;
	mov.u32 	%r330, %r326;
	mov.u32 	%r319, %r326;
$L__BB0_5:
	mul.wide.u32 	%rd13, %r319, 4;
	add.s64 	%rd14, %rd2, %rd13;
	ld.global.u32 	%r10, [%rd14+4];
	shl.b32 	%r11, %r319, 5;
	mov.b32 	%r325, 0;
$L__BB0_6:
	.pragma "nounroll";
	shr.u32 	%r196, %r10, %r325;
	and.b32  	%r197, %r196, 1;
	setp.eq.b32 	%p3, %r197, 1;
	not.pred 	%p4, %p3;
	add.s32 	%r198, %r11, %r325;
	mul.lo.s32 	%r199, %r198, 5;
	mul.wide.u32 	%rd15, %r199, 4;
	add.s64 	%rd6, %rd5, %rd15;
	@%p4 bra 	$L__BB0_8;
	ld.global.u32 	%r200, [%rd6];
	xor.b32  	%r330, %r330, %r200;
	ld.global.u32 	%r201, [%rd6+4];
	xor.b32  	%r329, %r329, %r201;
	ld.global.u32 	%r202, [%rd6+8];
	xor.b32  	%r328, %r328, %r202;
	ld.global.u32 	%r203, [%rd6+12];
	xor.b32  	%r327, %r327, %r203;
	ld.global.u32 	%r204, [%rd6+16];
	xor.b32  	%r326, %r326, %r204;
$L__BB0_8:
	and.b32  	%r206, %r196, 2;
	setp.eq.s32 	%p5, %r206, 0;
	@%p5 bra 	$L__BB0_10;
	ld.global.u32 	%r207, [%rd6+20];
	xor.b32  	%r330, %r330, %r207;
	ld.global.u32 	%r208, [%rd6+24];
	xor.b32  	%r329, %r329, %r208;
	ld.global.u32 	%r209, [%rd6+28];
	xor.b32  	%r328, %r328, %r209;
	ld.global.u32 	%r210, [%rd6+32];
	xor.b32  	%r327, %r327, %r210;
	ld.global.u32 	%r211, [%rd6+36];
	xor.b32  	%r326, %r326, %r211;
$L__BB0_10:
	and.b32  	%r213, %r196, 4;
	setp.eq.s32 	%p6, %r213, 0;
	@%p6 bra 	$L__BB0_12;
	ld.global.u32 	%r214, [%rd6+40];
	xor.b32  	%r330, %r330, %r214;
	ld.global.u32 	%r215, [%rd6+44];
	xor.b32  	%r329, %r329, %r215;
	ld.global.u32 	%r216, [%rd6+48];
	xor.b32  	%r328, %r328, %r216;
	ld.global.u32 	%r217, [%rd6+52];
	xor.b32  	%r327, %r327, %r217;
	ld.global.u32 	%r218, [%rd6+56];
	xor.b32  	%r326, %r326, %r218;
$L__BB0_12:
	and.b32  	%r220, %r196, 8;
	setp.eq.s32 	%p7, %r220, 0;
	@%p7 bra 	$L__BB0_14;
	ld.global.u32 	%r221, [%rd6+60];
	xor.b32  	%r330, %r330, %r221;
	ld.global.u32 	%r222, [%rd6+64];
	xor.b32  	%r329, %r329, %r222;
	ld.global.u32 	%r223, [%rd6+68];
	xor.b32  	%r328, %r328, %r223;
	ld.global.u32 	%r224, [%rd6+72];
	xor.b32  	%r327, %r327, %r224;
	ld.global.u32 	%r225, [%rd6+76];
	xor.b32  	%r326, %r326, %r225;
$L__BB0_14:
	and.b32  	%r227, %r196, 16;
	setp.eq.s32 	%p8, %r227, 0;
	@%p8 bra 	$L__BB0_16;
	ld.global.u32 	%r228, [%rd6+80];
	xor.b32  	%r330, %r330, %r228;
	ld.global.u32 	%r229, [%rd6+84];
	xor.b32  	%r329, %r329, %r229;
	ld.global.u32 	%r230, [%rd6+88];
	xor.b32  	%r328, %r328, %r230;
	ld.global.u32 	%r231, [%rd6+92];
	xor.b32  	%r327, %r327, %r231;
	ld.global.u32 	%r232, [%rd6+96];
	xor.b32  	%r326, %r326, %r232;
$L__BB0_16:
	and.b32  	%r234, %r196, 32;
	setp.eq.s32 	%p9, %r234, 0;
	@%p9 bra 	$L__BB0_18;
	ld.global.u32 	%r235, [%rd6+100];
	xor.b32  	%r330, %r330, %r235;
	ld.global.u32 	%r236, [%rd6+104];
	xor.b32  	%r329, %r329, %r236;
	ld.global.u32 	%r237, [%rd6+108];
	xor.b32  	%r328, %r328, %r237;
	ld.global.u32 	%r238, [%rd6+112];
	xor.b32  	%r327, %r327, %r238;
	ld.global.u32 	%r239, [%rd6+116];
	xor.b32  	%r326, %r326, %r239;
$L__BB0_18:
	and.b32  	%r241, %r196, 64;
	setp.eq.s32 	%p10, %r241, 0;
	@%p10 bra 	$L__BB0_20;
	ld.global.u32 	%r242, [%rd6+120];
	xor.b32  	%r330, %r330, %r242;
	ld.global.u32 	%r243, [%rd6+124];
	xor.b32  	%r329, %r329, %r243;
	ld.global.u32 	%r244, [%rd6+128];
	xor.b32  	%r328, %r328, %r244;
	ld.global.u32 	%r245, [%rd6+132];
	xor.b32  	%r327, %r327, %r245;
	ld.global.u32 	%r246, [%rd6+136];
	xor.b32  	%r326, %r326, %r246;
$L__BB0_20:
	and.b32  	%r248, %r196, 128;
	setp.eq.s32 	%p11, %r248, 0;
	@%p11 bra 	$L__BB0_22;
	ld.global.u32 	%r249, [%rd6+140];
	xor.b32  	%r330, %r330, %r249;
	ld.global.u32 	%r250, [%rd6+144];
	xor.b32  	%r329, %r329, %r250;
	ld.global.u32 	%r251, [%rd6+148];
	xor.b32  	%r328, %r328, %r251;
	ld.global.u32 	%r252, [%rd6+152];
	xor.b32  	%r327, %r327, %r252;
	ld.global.u32 	%r253, [%rd6+156];
	xor.b32  	%r326, %r326, %r253;
$L__BB0_22:
	and.b32  	%r255, %r196, 256;
	setp.eq.s32 	%p12, %r255, 0;
	@%p12 bra 	$L__BB0_24;
	ld.global.u32 	%r256, [%rd6+160];
	xor.b32  	%r330, %r330, %r256;
	ld.global.u32 	%r257, [%rd6+164];
	xor.b32  	%r329, %r329, %r257;
	ld.global.u32 	%r258, [%rd6+168];
	xor.b32  	%r328, %r328, %r258;
	ld.global.u32 	%r259, [%rd6+172];
	xor.b32  	%r327, %r327, %r259;
	ld.global.u32 	%r260, [%rd6+176];
	xor.b32  	%r326, %r326, %r260;
$L__BB0_24:
	and.b32  	%r262, %r196, 512;
	setp.eq.s32 	%p13, %r262, 0;
	@%p13 bra 	$L__BB0_26;
	ld.global.u32 	%r263, [%rd6+180];
	xor.b32  	%r330, %r330, %r263;
	ld.global.u32 	%r264, [%rd6+184];
	xor.b32  	%r329, %r329, %r264;
	ld.global.u32 	%r265, [%rd6+188];
	xor.b32  	%r328, %r328, %r265;
	ld.global.u32 	%r266, [%rd6+192];
	xor.b32  	%r327, %r327, %r266;
	ld.global.u32 	%r267, [%rd6+196];
	xor.b32  	%r326, %r326, %r267;
$L__BB0_26:
	and.b32  	%r269, %r196, 1024;
	setp.eq.s32 	%p14, %r269, 0;
	@%p14 bra 	$L__BB0_28;
	ld.global.u32 	%r270, [%rd6+200];
	xor.b32  	%r330, %r330, %r270;
	ld.global.u32 	%r271, [%rd6+204];
	xor.b32  	%r329, %r329, %r271;
	ld.global.u32 	%r272, [%rd6+208];
	xor.b32  	%r328, %r328, %r272;
	ld.global.u32 	%r273, [%rd6+212];
	xor.b32  	%r327, %r327, %r273;
	ld.global.u32 	%r274, [%rd6+216];
	xor.b32  	%r326, %r326, %r274;
$L__BB0_28:
	and.b32  	%r276, %r196, 2048;
	setp.eq.s32 	%p15, %r276, 0;
	@%p15 bra 	$L__BB0_30;
	ld.global.u32 	%r277, [%rd6+220];
	xor.b32  	%r330, %r330, %r277;
	ld.global.u32 	%r278, [%rd6+224];
	xor.b32  	%r329, %r329, %r278;
	ld.global.u32 	%r279, [%rd6+228];
	xor.b32  	%r328, %r328, %r279;
	ld.global.u32 	%r280, [%rd6+232];
	xor.b32  	%r327, %r327, %r280;
	ld.global.u32 	%r281, [%rd6+236];
	xor.b32  	%r326, %r326, %r281;
$L__BB0_30:
	and.b32  	%r283, %r196, 4096;
	setp.eq.s32 	%p16, %r283, 0;
	@%p16 bra 	$L__BB0_32;
	ld.global.u32 	%r284, [%rd6+240];
	xor.b32  	%r330, %r330, %r284;
	ld.global.u32 	%r285, [%rd6+244];
	xor.b32  	%r329, %r329, %r285;
	ld.global.u32 	%r286, [%rd6+248];
	xor.b32  	%r328, %r328, %r286;
	ld.global.u32 	%r287, [%rd6+252];
	xor.b32  	%r327, %r327, %r287;
	ld.global.u32 	%r288, [%rd6+256];
	xor.b32  	%r326, %r326, %r288;
$L__BB0_32:
	and.b32  	%r290, %r196, 8192;
	setp.eq.s32 	%p17, %r290, 0;
	@%p17 bra 	$L__BB0_34;
	ld.global.u32 	%r291, [%rd6+260];
	xor.b32  	%r330, %r330, %r291;
	ld.global.u32 	%r292, [%rd6+264];
	xor.b32  	%r329, %r329, %r292;
	ld.global.u32 	%r293, [%rd6+268];
	xor.b32  	%r328, %r328, %r293;
	ld.global.u32 	%r294, [%rd6+272];
	xor.b32  	%r327, %r327, %r294;
	ld.global.u32 	%r295, [%rd6+276];
	xor.b32  	%r326, %r326, %r295;
$L__BB0_34:
	and.b32  	%r297, %r196, 16384;
	setp.eq.s32 	%p18, %r297, 0;
	@%p18 bra 	$L__BB0_36;
	ld.global.u32 	%r298, [%rd6+280];
	xor.b32  	%r330, %r330, %r298;
	ld.global.u32 	%r299, [%rd6+284];
	xor.b32  	%r329, %r329, %r299;
	ld.global.u32 	%r300, [%rd6+288];
	xor.b32  	%r328, %r328, %r300;
	ld.global.u32 	%r301, [%rd6+292];
	xor.b32  	%r327, %r327, %r301;
	ld.global.u32 	%r302, [%rd6+296];
	xor.b32  	%r326, %r326, %r302;
$L__BB0_36:
	and.b32  	%r304, %r196, 32768;
	setp.eq.s32 	%p19, %r304, 0;
	@%p19 bra 	$L__BB0_38;
	ld.global.u32 	%r305, [%rd6+300];
	xor.b32  	%r330, %r330, %r305;
	ld.global.u32 	%r306, [%rd6+304];
	xor.b32  	%r329, %r329, %r306;
	ld.global.u32 	%r307, [%rd6+308];
	xor.b32  	%r328, %r328, %r307;
	ld.global.u32 	%r308, [%rd6+312];
	xor.b32  	%r327, %r327, %r308;
	ld.global.u32 	%r309, [%rd6+316];
	xor.b32  	%r326, %r326, %r309;
$L__BB0_38:
	add.s32 	%r325, %r325, 16;
	setp.ne.s32 	%p20, %r325, 32;
	@%p20 bra 	$L__BB0_6;
	mad.lo.s32 	%r310, %r319, -31, %r11;
	add.s32 	%r319, %r310, 1;
	setp.ne.s32 	%p21, %r319, 5;
	@%p21 bra 	$L__BB0_5;
	st.global.u32 	[%rd2+4], %r330;
	st.global.u32 	[%rd2+8], %r329;
	st.global.u32 	[%rd2+12], %r328;
	st.global.u32 	[%rd2+16], %r327;
	st.global.u32 	[%rd2+20], %r326;
	add.s32 	%r313, %r313, 1;
	setp.lt.u32 	%p22, %r313, %r2;
	@%p22 bra 	$L__BB0_4;
$L__BB0_41:
	shr.u64 	%rd7, %rd17, 2;
	add.s32 	%r312, %r312, 1;
	setp.gt.u64 	%p23, %rd17, 3;
	mov.u64 	%rd17, %rd7;
	@%p23 bra 	$L__BB0_2;
$L__BB0_42:
	mov.b32 	%r311, 0;
	st.global.v2.u32 	[%rd2+24], {%r311, %r311};
	st.global.u32 	[%rd2+32], %r311;
	mov.b64 	%rd16, 0;
	st.global.u64 	[%rd2+40], %rd16;
	ret;

}


// ===== COMPILED SASS (sm_100) =====

	.target	sm_100

	.elftype	@"ET_EXEC"


//--------------------- .note.nv.tkinfo           --------------------------
	.section	.note.nv.tkinfo,"",@"SHT_NOTE"
	.sectionflags	@"SHF_NOTE_NV_TKINFO"
	.tkinfo
        /*0018*/ 	.word	0x00000002
        /*0030*/ 	.string	""
        /*0030*/ 	.string	"ptxas"
        /*0030*/ 	.string	"Cuda compilation tools, release 13.0, V13.0.88"
        /*0030*/ 	.string	"Build cuda_13.0.r13.0/compiler.36424714_0"
        /*0030*/ 	.string	"-arch sm_100 -m 64 "



//--------------------- .note.nv.cuinfo           --------------------------
	.section	.note.nv.cuinfo,"",@"SHT_NOTE"
	.sectionflags	@"SHF_NOTE_NV_CUINFO"
        /*0018*/ 	.short	0x0002
        /*001a*/ 	.short	0x0064
        /*001c*/ 	.short	0x0082
	.zero		2


//--------------------- .nv.info                  --------------------------
	.section	.nv.info,"",@"SHT_CUDA_INFO"
	.align	4


	//----- nvinfo : EIATTR_REGCOUNT
	.align		4
        /*0000*/ 	.byte	0x04, 0x2f
        /*0002*/ 	.short	(.L_10 - .L_9)
	.align		4
.L_9:
        /*0004*/ 	.word	index@(_Z15initSeed_KernelP17curandStateXORWOW)
        /*0008*/ 	.word	0x0000001f


	//----- nvinfo : EIATTR_FRAME_SIZE
	.align		4
.L_10:
        /*000c*/ 	.byte	0x04, 0x11
        /*000e*/ 	.short	(.L_12 - .L_11)
	.align		4
.L_11:
        /*0010*/ 	.word	index@(_Z15initSeed_KernelP17curandStateXORWOW)
        /*0014*/ 	.word	0x00000000


	//----- nvinfo : EIATTR_MIN_STACK_SIZE
	.align		4
.L_12:
        /*0018*/ 	.byte	0x04, 0x12
        /*001a*/ 	.short	(.L_14 - .L_13)
	.align		4
.L_13:
        /*001c*/ 	.word	index@(_Z15initSeed_KernelP17curandStateXORWOW)
        /*0020*/ 	.word	0x00000000
.L_14:


//--------------------- .nv.compat                --------------------------
	.section	.nv.compat,"",@"SHT_CUDA_COMPAT_INFO"
	.align	4
        /*0000*/ 	.byte	0x02, 0x09, 0x00, 0x00, 0x02, 0x02, 0x01, 0x00, 0x02, 0x05, 0x05, 0x00, 0x03, 0x07, 0x01, 0x01
        /*0010*/ 	.byte	0x02, 0x03, 0x00, 0x00, 0x02, 0x06, 0x01, 0x00, 0x04, 0x0b, 0x08, 0x00, 0x09, 0x00, 0x00, 0x00
        /*0020*/ 	.byte	0x00, 0x00, 0x00, 0x00


//--------------------- .nv.info._Z15initSeed_KernelP17curandStateXORWOW --------------------------
	.section	.nv.info._Z15initSeed_KernelP17curandStateXORWOW,"",@"SHT_CUDA_INFO"
	.sectionflags	@""
	.align	4


	//----- nvinfo : EIATTR_CUDA_API_VERSION
	.align		4
        /*0000*/ 	.byte	0x04, 0x37
        /*0002*/ 	.short	(.L_16 - .L_15)
.L_15:
        /*0004*/ 	.word	0x00000082


	//----- nvinfo : EIATTR_KPARAM_INFO
	.align		4
.L_16:
        /*0008*/ 	.byte	0x04, 0x17
        /*000a*/ 	.short	(.L_18 - .L_17)
.L_17:
        /*000c*/ 	.word	0x00000000
        /*0010*/ 	.short	0x0000
        /*0012*/ 	.short	0x0000
        /*0014*/ 	.byte	0x00, 0xf5, 0x21, 0x00


	//----- nvinfo : EIATTR_SPARSE_MMA_MASK
	.align		4
.L_18:
        /*0018*/ 	.byte	0x03, 0x50
        /*001a*/ 	.short	0x0000


	//----- nvinfo : EIATTR_MAXREG_COUNT
	.align		4
        /*001c*/ 	.byte	0x03, 0x1b
        /*001e*/ 	.short	0x00ff


	//----- nvinfo : EIATTR_MERCURY_ISA_VERSION
	.align		4
        /*0020*/ 	.byte	0x03, 0x5f
        /*0022*/ 	.short	0x0101


	//----- nvinfo : EIATTR_VRC_CTA_INIT_COUNT
	.align		4
        /*0024*/ 	.byte	0x02, 0x4a
	.zero		1
	.zero		1


	//----- nvinfo : EIATTR_EXIT_INSTR_OFFSETS
	.align		4
        /*0028*/ 	.byte	0x04, 0x1c
        /*002a*/ 	.short	(.L_20 - .L_19)


	//   ....[0]....
.L_19:
        /*002c*/ 	.word	0x00000e80


	//----- nvinfo : EIATTR_CRS_STACK_SIZE
	.align		4
.L_20:
        /*0030*/ 	.byte	0x04, 0x1e
        /*0032*/ 	.short	(.L_22 - .L_21)
.L_21:
        /*0034*/ 	.word	0x00000000


	//----- nvinfo : EIATTR_CBANK_PARAM_SIZE
	.align		4
.L_22:
        /*0038*/ 	.byte	0x03, 0x19
        /*003a*/ 	.short	0x0008


	//----- nvinfo : EIATTR_PARAM_CBANK
	.align		4
        /*003c*/ 	.byte	0x04, 0x0a
        /*003e*/ 	.short	(.L_24 - .L_23)
	.align		4
.L_23:
        /*0040*/ 	.word	index@(.nv.constant0._Z15initSeed_KernelP17curandStateXORWOW)
        /*0044*/ 	.short	0x0380
        /*0046*/ 	.short	0x0008


	//----- nvinfo : EIATTR_SW_WAR
	.align		4
.L_24:
        /*0048*/ 	.byte	0x04, 0x36
        /*004a*/ 	.short	(.L_26 - .L_25)
.L_25:
        /*004c*/ 	.word	0x00000008
.L_26:


//--------------------- .nv.callgraph             --------------------------
	.section	.nv.callgraph,"",@"SHT_CUDA_CALLGRAPH"
	.align	4
	.sectionentsize	8
	.align		4
        /*0000*/ 	.word	0x00000000
	.align		4
        /*0004*/ 	.word	0xffffffff
	.align		4
        /*0008*/ 	.word	0x00000000
	.align		4
        /*000c*/ 	.word	0xfffffffe
	.align		4
        /*0010*/ 	.word	0x00000000
	.align		4
        /*0014*/ 	.word	0xfffffffd
	.align		4
        /*0018*/ 	.word	0x00000000
	.align		4
        /*001c*/ 	.word	0xfffffffc


//--------------------- .nv.constant4             --------------------------
	.section	.nv.constant4,"a",@progbits
	.align	8
	.align		8
.nv.constant4:
        /*0000*/ 	.dword	precalc_xorwow_matrix
	.align		8
        /*0008*/ 	.dword	precalc_xorwow_offset_matrix
	.align		8
        /*0010*/ 	.dword	mrg32k3aM1
	.align		8
        /*0018*/ 	.dword	mrg32k3aM2
	.align		8
        /*0020*/ 	.dword	mrg32k3aM1SubSeq
	.align		8
        /*0028*/ 	.dword	mrg32k3aM2SubSeq
	.align		8
        /*0030*/ 	.dword	mrg32k3aM1Seq
	.align		8
        /*0038*/ 	.dword	mrg32k3aM2Seq


//--------------------- .nv.constant3             --------------------------
	.section	.nv.constant3,"a",@progbits
	.align	8
.nv.constant3:
	.type		__cr_lgamma_table,@object
	.size		__cr_lgamma_table,(.L_8 - __cr_lgamma_table)
__cr_lgamma_table:
        /*0000*/ 	.byte	0x00, 0x00, 0x00, 0x00, 0x00, 0x00, 0x00, 0x00, 0x00, 0x00, 0x00, 0x00, 0x00, 0x00, 0x00, 0x00
        /*0010*/ 	.byte	0xef, 0x39, 0xfa, 0xfe, 0x42, 0x2e, 0xe6, 0x3f, 0x02, 0x20, 0x2a, 0xfa, 0x0b, 0xab, 0xfc, 0x3f
        /*0020*/ 	.byte	0xf9, 0x2c, 0x92, 0x7c, 0xa7, 0x6c, 0x09, 0x40, 0xc9, 0x79, 0x44, 0x3c, 0x64, 0x26, 0x13, 0x40
        /*0030*/ 	.byte	0xca, 0x01, 0xcf, 0x3a, 0x27, 0x51, 0x1a, 0x40, 0x30, 0xcc, 0x2d, 0xf3, 0xe1, 0x0c, 0x21, 0x40
        /*0040*/ 	.byte	0x0d, 0xb7, 0xfc, 0x82, 0x8e, 0x35, 0x25, 0x40
.L_8:


//--------------------- .text._Z15initSeed_KernelP17curandStateXORWOW --------------------------
	.section	.text._Z15initSeed_KernelP17curandStateXORWOW,"ax",@progbits
	.align	128
        .global         _Z15initSeed_KernelP17curandStateXORWOW
        .type           _Z15initSeed_KernelP17curandStateXORWOW,@function
        .size           _Z15initSeed_KernelP17curandStateXORWOW,(.L_x_9 - _Z15initSeed_KernelP17curandStateXORWOW)
        .other          _Z15initSeed_KernelP17curandStateXORWOW,@"STO_CUDA_ENTRY STV_DEFAULT"
_Z15initSeed_KernelP17curandStateXORWOW:
.text._Z15initSeed_KernelP17curandStateXORWOW:
[----:B------:R-:W-:Y:S01]  /*0000*/  LDC R1, c[0x0][0x37c] ;  /* 0x0000df00ff017b82 */ /* 0x000fe20000000800 */
[----:B------:R-:W0:Y:S07]  /*0010*/  S2R R0, SR_TID.X ;  /* 0x0000000000007919 */ /* 0x000e2e0000002100 */
[----:B------:R-:W0:Y:S01]  /*0020*/  S2UR UR6, SR_CTAID.X ;  /* 0x00000000000679c3 */ /* 0x000e220000002500 */
[----:B------:R-:W1:Y:S01]  /*0030*/  LDCU.64 UR4, c[0x0][0x358] ;  /* 0x00006b00ff0477ac */ /* 0x000e620008000a00 */
[----:B------:R-:W-:Y:S01]  /*0040*/  IMAD.MOV.U32 R2, RZ, RZ, -0x521c20b8 ;  /* 0xade3df48ff027424 */ /* 0x000fe200078e00ff */
[----:B------:R-:W-:Y:S01]  /*0050*/  BSSY.RECONVERGENT B0, `(.L_x_0) ;  /* 0x00000df000007945 */ /* 0x000fe20003800200 */
[----:B------:R-:W-:-:S02]  /*0060*/  IMAD.MOV.U32 R3, RZ, RZ, -0x24b72fbb ;  /* 0xdb48d045ff037424 */ /* 0x000fc400078e00ff */
[----:B------:R-:W-:Y:S02]  /*0070*/  IMAD.MOV.U32 R4, RZ, RZ, -0x3988a92b ;  /* 0xc67756d5ff047424 */ /* 0x000fe400078e00ff */
[----:B------:R-:W0:Y:S01]  /*0080*/  LDC R13, c[0x0][0x360] ;  /* 0x0000d800ff0d7b82 */ /* 0x000e220000000800 */
[----:B------:R-:W-:Y:S02]  /*0090*/  IMAD.MOV.U32 R5, RZ, RZ, -0x75bd8fc ;  /* 0xf8a42704ff057424 */ /* 0x000fe400078e00ff */
[----:B------:R-:W-:Y:S02]  /*00a0*/  IMAD.MOV.U32 R8, RZ, RZ, -0x23270784 ;  /* 0xdcd8f87cff087424 */ /* 0x000fe400078e00ff */
[----:B------:R-:W-:-:S03]  /*00b0*/  IMAD.MOV.U32 R9, RZ, RZ, -0x2bbabdb7 ;  /* 0xd4454249ff097424 */ /* 0x000fc600078e00ff */
[----:B------:R-:W2:Y:S01]  /*00c0*/  LDC.64 R6, c[0x0][0x380] ;  /* 0x0000e000ff067b82 */ /* 0x000ea20000000a00 */
[----:B0-----:R-:W-:-:S05]  /*00d0*/  IMAD R13, R13, UR6, R0 ;  /* 0x000000060d0d7c24 */ /* 0x001fca000f8e0200 */
[C---:B------:R-:W-:Y:S01]  /*00e0*/  ISETP.NE.AND P0, PT, R13.reuse, RZ, PT ;  /* 0x000000ff0d00720c */ /* 0x040fe20003f05270 */
[----:B--2---:R-:W-:-:S05]  /*00f0*/  IMAD.WIDE R6, R13, 0x30, R6 ;  /* 0x000000300d067825 */ /* 0x004fca00078e0206 */
[----:B-1----:R0:W-:Y:S04]  /*0100*/  STG.E.64 desc[UR4][R6.64], R2 ;  /* 0x0000000206007986 */ /* 0x0021e8000c101b04 */
[----:B------:R0:W-:Y:S04]  /*0110*/  STG.E.64 desc[UR4][R6.64+0x8], R4 ;  /* 0x0000080406007986 */ /* 0x0001e8000c101b04 */
[----:B------:R0:W-:Y:S01]  /*0120*/  STG.E.64 desc[UR4][R6.64+0x10], R8 ;  /* 0x0000100806007986 */ /* 0x0001e2000c101b04 */
[----:B------:R-:W-:Y:S05]  /*0130*/  @!P0 BRA `(.L_x_1) ;  /* 0x0000000c00408947 */ /* 0x000fea0003800000 */
[----:B------:R-:W-:Y:S01]  /*0140*/  SHF.R.S32.HI R0, RZ, 0x1f, R13 ;  /* 0x0000001fff007819 */ /* 0x000fe2000001140d */
[----:B------:R-:W-:-:S07]  /*0150*/  IMAD.MOV.U32 R12, RZ, RZ, RZ ;  /* 0x000000ffff0c7224 */ /* 0x000fce00078e00ff */
.L_x_7:
[----:B0-----:R-:W-:Y:S01]  /*0160*/  LOP3.LUT R2, R13, 0x3, RZ, 0xc0, !PT ;  /* 0x000000030d027812 */ /* 0x001fe200078ec0ff */
[----:B------:R-:W-:Y:S03]  /*0170*/  BSSY.RECONVERGENT B1, `(.L_x_2) ;  /* 0x00000c6000017945 */ /* 0x000fe60003800200 */
[----:B------:R-:W-:-:S04]  /*0180*/  ISETP.NE.U32.AND P0, PT, R2, RZ, PT ;  /* 0x000000ff0200720c */ /* 0x000fc80003f05070 */
[----:B------:R-:W-:-:S13]  /*0190*/  ISETP.NE.AND.EX P0, PT, RZ, RZ, PT, P0 ;  /* 0x000000ffff00720c */ /* 0x000fda0003f05300 */
[----:B------:R-:W-:Y:S05]  /*01a0*/  @!P0 BRA `(.L_x_3) ;  /* 0x0000000c00088947 */ /* 0x000fea0003800000 */
[----:B------:R-:W0:Y:S01]  /*01b0*/  LDC.64 R8, c[0x4][RZ] ;  /* 0x01000000ff087b82 */ /* 0x000e220000000a00 */
[----:B------:R-:W-:Y:S02]  /*01c0*/  IMAD.MOV.U32 R14, RZ, RZ, RZ ;  /* 0x000000ffff0e7224 */ /* 0x000fe400078e00ff */
[----:B0-----:R-:W-:-:S07]  /*01d0*/  IMAD.WIDE.U32 R8, R12, 0xc80, R8 ;  /* 0x00000c800c087825 */ /* 0x001fce00078e0008 */
.L_x_6:
[----:B0-----:R-:W-:Y:S01]  /*01e0*/  IMAD.MOV.U32 R15, RZ, RZ, RZ ;  /* 0x000000ffff0f7224 */ /* 0x001fe200078e00ff */
[----:B------:R-:W-:Y:S01]  /*01f0*/  CS2R R2, SRZ ;  /* 0x0000000000027805 */ /* 0x000fe2000001ff00 */
[----:B------:R-:W-:Y:S01]  /*0200*/  IMAD.MOV.U32 R17, RZ, RZ, RZ ;  /* 0x000000ffff117224 */ /* 0x000fe200078e00ff */
[----:B------:R-:W-:-:S07]  /*0210*/  CS2R R4, SRZ ;  /* 0x0000000000047805 */ /* 0x000fce000001ff00 */
.L_x_5:
[----:B------:R-:W-:-:S05]  /*0220*/  IMAD.WIDE.U32 R10, R17, 0x4, R6 ;  /* 0x00000004110a7825 */ /* 0x000fca00078e0006 */
[----:B------:R0:W5:Y:S01]  /*0230*/  LDG.E R16, desc[UR4][R10.64+0x4] ;  /* 0x000004040a107981 */ /* 0x000162000c1e1900 */
[----:B------:R-:W-:-:S07]  /*0240*/  IMAD.MOV.U32 R19, RZ, RZ, RZ ;  /* 0x000000ffff137224 */ /* 0x000fce00078e00ff */
.L_x_4:
[----:B-----5:R-:W-:Y:S01]  /*0250*/  SHF.R.U32.HI R24, RZ, R19, R16 ;  /* 0x00000013ff187219 */ /* 0x020fe20000011610 */
[----:B0-----:R-:W-:-:S03]  /*0260*/  IMAD.SHL.U32 R10, R17, 0x20, RZ ;  /* 0x00000020110a7824 */ /* 0x001fc600078e00ff */
[----:B------:R-:W-:Y:S01]  /*0270*/  LOP3.LUT R11, R24, 0x1, RZ, 0xc0, !PT ;  /* 0x00000001180b7812 */ /* 0x000fe200078ec0ff */
[----:B------:R-:W-:-:S03]  /*0280*/  IMAD.IADD R10, R10, 0x1, R19 ;  /* 0x000000010a0a7824 */ /* 0x000fc600078e0213 */
[----:B------:R-:W-:Y:S01]  /*0290*/  ISETP.NE.U32.AND P0, PT, R11, 0x1, PT ;  /* 0x000000010b00780c */ /* 0x000fe20003f05070 */
[----:B------:R-:W-:-:S03]  /*02a0*/  IMAD R11, R10, 0x5, RZ ;  /* 0x000000050a0b7824 */ /* 0x000fc600078e02ff */
[----:B------:R-:W-:Y:S01]  /*02b0*/  R2P PR, R24, 0x7e ;  /* 0x0000007e18007804 */ /* 0x000fe20000000000 */
[----:B------:R-:W-:-:S08]  /*02c0*/  IMAD.WIDE.U32 R10, R11, 0x4, R8 ;  /* 0x000000040b0a7825 */ /* 0x000fd000078e0008 */
[----:B------:R-:W2:Y:S04]  /*02d0*/  @!P0 LDG.E R18, desc[UR4][R10.64] ;  /* 0x000000040a128981 */ /* 0x000ea8000c1e1900 */
[----:B------:R-:W3:Y:S04]  /*02e0*/  @!P0 LDG.E R20, desc[UR4][R10.64+0x10] ;  /* 0x000010040a148981 */ /* 0x000ee8000c1e1900 */
[----:B------:R-:W4:Y:S04]  /*02f0*/  @P1 LDG.E R22, desc[UR4][R10.64+0x14] ;  /* 0x000014040a161981 */ /* 0x000f28000c1e1900 */
[----:B------:R-:W4:Y:S04]  /*0300*/  @P2 LDG.E R26, desc[UR4][R10.64+0x28] ;  /* 0x000028040a1a2981 */ /* 0x000f28000c1e1900 */
[----:B------:R-:W4:Y:S04]  /*0310*/  @!P0 LDG.E R21, desc[UR4][R10.64+0x4] ;  /* 0x000004040a158981 */ /* 0x000f28000c1e1900 */
[----:B------:R-:W4:Y:S04]  /*0320*/  @!P0 LDG.E R23, desc[UR4][R10.64+0xc] ;  /* 0x00000c040a178981 */ /* 0x000f28000c1e1900 */
[----:B------:R-:W4:Y:S04]  /*0330*/  @P1 LDG.E R25, desc[UR4][R10.64+0x18] ;  /* 0x000018040a191981 */ /* 0x000f28000c1e1900 */
[----:B------:R-:W4:Y:S04]  /*0340*/  @P3 LDG.E R28, desc[UR4][R10.64+0x3c] ;  /* 0x00003c040a1c3981 */ /* 0x000f28000c1e1900 */
[----:B------:R-:W4:Y:S01]  /*0350*/  @P6 LDG.E R27, desc[UR4][R10.64+0x7c] ;  /* 0x00007c040a1b6981 */ /* 0x000f22000c1e1900 */
[----:B--2---:R-:W-:-:S03]  /*0360*/  @!P0 LOP3.LUT R15, R15, R18, RZ, 0x3c, !PT ;  /* 0x000000120f0f8212 */ /* 0x004fc600078e3cff */
[----:B------:R-:W2:Y:S01]  /*0370*/  @!P0 LDG.E R18, desc[UR4][R10.64+0x8] ;  /* 0x000008040a128981 */ /* 0x000ea2000c1e1900 */
[----:B---3--:R-:W-:-:S03]  /*0380*/  @!P0 LOP3.LUT R3, R3, R20, RZ, 0x3c, !PT ;  /* 0x0000001403038212 */ /* 0x008fc600078e3cff */
[----:B------:R-:W3:Y:S01]  /*0390*/  @P1 LDG.E R20, desc[UR4][R10.64+0x24] ;  /* 0x000024040a141981 */ /* 0x000ee2000c1e1900 */
[----:B----4-:R-:W-:-:S03]  /*03a0*/  @P1 LOP3.LUT R15, R15, R22, RZ, 0x3c, !PT ;  /* 0x000000160f0f1212 */ /* 0x010fc600078e3cff */
[----:B------:R-:W4:Y:S01]  /*03b0*/  @P2 LDG.E R22, desc[UR4][R10.64+0x38] ;  /* 0x000038040a162981 */ /* 0x000f22000c1e1900 */
[----:B------:R-:W-:-:S03]  /*03c0*/  @P2 LOP3.LUT R15, R15, R26, RZ, 0x3c, !PT ;  /* 0x0000001a0f0f2212 */ /* 0x000fc600078e3cff */
[----:B------:R-:W4:Y:S01]  /*03d0*/  @P4 LDG.E R26, desc[UR4][R10.64+0x50] ;  /* 0x000050040a1a4981 */ /* 0x000f22000c1e1900 */
[----:B------:R-:W-:-:S03]  /*03e0*/  @!P0 LOP3.LUT R4, R4, R21, RZ, 0x3c, !PT ;  /* 0x0000001504048212 */ /* 0x000fc600078e3cff */
[----:B------:R-:W4:Y:S01]  /*03f0*/  @P1 LDG.E R21, desc[UR4][R10.64+0x20] ;  /* 0x000020040a151981 */ /* 0x000f22000c1e1900 */
[----:B------:R-:W-:-:S03]  /*0400*/  @!P0 LOP3.LUT R2, R2, R23, RZ, 0x3c, !PT ;  /* 0x0000001702028212 */ /* 0x000fc600078e3cff */
[----:B------:R-:W4:Y:S01]  /*0410*/  @P2 LDG.E R23, desc[UR4][R10.64+0x2c] ;  /* 0x00002c040a172981 */ /* 0x000f22000c1e1900 */
[----:B------:R-:W-:-:S03]  /*0420*/  @P1 LOP3.LUT R4, R4, R25, RZ, 0x3c, !PT ;  /* 0x0000001904041212 */ /* 0x000fc600078e3cff */
[----:B------:R-:W4:Y:S01]  /*0430*/  @P2 LDG.E R25, desc[UR4][R10.64+0x34] ;  /* 0x000034040a192981 */ /* 0x000f22000c1e1900 */
[----:B--2---:R-:W-:-:S03]  /*0440*/  @!P0 LOP3.LUT R5, R5, R18, RZ, 0x3c, !PT ;  /* 0x0000001205058212 */ /* 0x004fc600078e3cff */
[----:B------:R-:W2:Y:S01]  /*0450*/  @P1 LDG.E R18, desc[UR4][R10.64+0x1c] ;  /* 0x00001c040a121981 */ /* 0x000ea2000c1e1900 */
[----:B---3--:R-:W-:-:S03]  /*0460*/  @P1 LOP3.LUT R3, R3, R20, RZ, 0x3c, !PT ;  /* 0x0000001403031212 */ /* 0x008fc600078e3cff */
[----:B------:R-:W3:Y:S01]  /*0470*/  @P2 LDG.E R20, desc[UR4][R10.64+0x30] ;  /* 0x000030040a142981 */ /* 0x000ee2000c1e1900 */
[----:B----4-:R-:W-:-:S03]  /*0480*/  @P2 LOP3.LUT R3, R3, R22, RZ, 0x3c, !PT ;  /* 0x0000001603032212 */ /* 0x010fc600078e3cff */
[----:B------:R-:W4:Y:S01]  /*0490*/  @P3 LDG.E R22, desc[UR4][R10.64+0x4c] ;  /* 0x00004c040a163981 */ /* 0x000f22000c1e1900 */
[----:B------:R-:W-:-:S04]  /*04a0*/  @P3 LOP3.LUT R15, R15, R28, RZ, 0x3c, !PT ;  /* 0x0000001c0f0f3212 */ /* 0x000fc800078e3cff */
[----:B------:R-:W-:Y:S02]  /*04b0*/  @P4 LOP3.LUT R15, R15, R26, RZ, 0x3c, !PT ;  /* 0x0000001a0f0f4212 */ /* 0x000fe400078e3cff */
[----:B------:R-:W-:Y:S01]  /*04c0*/  @P1 LOP3.LUT R2, R2, R21, RZ, 0x3c, !PT ;  /* 0x0000001502021212 */ /* 0x000fe200078e3cff */
[----:B------:R-:W4:Y:S04]  /*04d0*/  @P5 LDG.E R26, desc[UR4][R10.64+0x64] ;  /* 0x000064040a1a5981 */ /* 0x000f28000c1e1900 */
[----:B------:R-:W4:Y:S01]  /*04e0*/  @P3 LDG.E R21, desc[UR4][R10.64+0x40] ;  /* 0x000040040a153981 */ /* 0x000f22000c1e1900 */
[----:B------:R-:W-:Y:S02]  /*04f0*/  @P2 LOP3.LUT R4, R4, R23, RZ, 0x3c, !PT ;  /* 0x0000001704042212 */ /* 0x000fe400078e3cff */
[----:B------:R-:W-:Y:S01]  /*0500*/  @P2 LOP3.LUT R2, R2, R25, RZ, 0x3c, !PT ;  /* 0x0000001902022212 */ /* 0x000fe200078e3cff */
[----:B------:R-:W4:Y:S04]  /*0510*/  @P3 LDG.E R23, desc[UR4][R10.64+0x48] ;  /* 0x000048040a173981 */ /* 0x000f28000c1e1900 */
[----:B------:R-:W4:Y:S01]  /*0520*/  @P4 LDG.E R25, desc[UR4][R10.64+0x54] ;  /* 0x000054040a194981 */ /* 0x000f22000c1e1900 */
[----:B--2---:R-:W-:-:S03]  /*0530*/  @P1 LOP3.LUT R5, R5, R18, RZ, 0x3c, !PT ;  /* 0x0000001205051212 */ /* 0x004fc600078e3cff */
[----:B------:R-:W2:Y:S01]  /*0540*/  @P3 LDG.E R18, desc[UR4][R10.64+0x44] ;  /* 0x000044040a123981 */ /* 0x000ea2000c1e1900 */
[----:B---3--:R-:W-:-:S03]  /*0550*/  @P2 LOP3.LUT R5, R5, R20, RZ, 0x3c, !PT ;  /* 0x0000001405052212 */ /* 0x008fc600078e3cff */
[----:B------:R-:W3:Y:S01]  /*0560*/  @P4 LDG.E R20, desc[UR4][R10.64+0x58] ;  /* 0x000058040a144981 */ /* 0x000ee2000c1e1900 */
[----:B----4-:R-:W-:-:S03]  /*0570*/  @P3 LOP3.LUT R3, R3, R22, RZ, 0x3c, !PT ;  /* 0x0000001603033212 */ /* 0x010fc600078e3cff */
[----:B------:R-:W4:Y:S01]  /*0580*/  @P4 LDG.E R22, desc[UR4][R10.64+0x60] ;  /* 0x000060040a164981 */ /* 0x000f22000c1e1900 */
[----:B------:R-:W-:Y:S02]  /*0590*/  LOP3.LUT P0, RZ, R24, 0x80, RZ, 0xc0, !PT ;  /* 0x0000008018ff7812 */ /* 0x000fe4000780c0ff */
[----:B------:R-:W-:Y:S02]  /*05a0*/  @P5 LOP3.LUT R15, R15, R26, RZ, 0x3c, !PT ;  /* 0x0000001a0f0f5212 */ /* 0x000fe400078e3cff */
[----:B------:R-:W4:Y:S01]  /*05b0*/  @P6 LDG.E R26, desc[UR4][R10.64+0x78] ;  /* 0x000078040a1a6981 */ /* 0x000f22000c1e1900 */
[----:B------:R-:W-:-:S03]  /*05c0*/  @P3 LOP3.LUT R4, R4, R21, RZ, 0x3c, !PT ;  /* 0x0000001504043212 */ /* 0x000fc600078e3cff */
[----:B------:R-:W4:Y:S01]  /*05d0*/  @P4 LDG.E R21, desc[UR4][R10.64+0x5c] ;  /* 0x00005c040a154981 */ /* 0x000f22000c1e1900 */
[----:B------:R-:W-:-:S03]  /*05e0*/  @P3 LOP3.LUT R2, R2, R23, RZ, 0x3c, !PT ;  /* 0x0000001702023212 */ /* 0x000fc600078e3cff */
[----:B------:R-:W4:Y:S01]  /*05f0*/  @P5 LDG.E R23, desc[UR4][R10.64+0x68] ;  /* 0x000068040a175981 */ /* 0x000f22000c1e1900 */
[----:B------:R-:W-:-:S03]  /*0600*/  @P4 LOP3.LUT R4, R4, R25, RZ, 0x3c, !PT ;  /* 0x0000001904044212 */ /* 0x000fc600078e3cff */
[----:B------:R-:W4:Y:S01]  /*0610*/  @P5 LDG.E R25, desc[UR4][R10.64+0x70] ;  /* 0x000070040a195981 */ /* 0x000f22000c1e1900 */
[----:B--2---:R-:W-:-:S03]  /*0620*/  @P3 LOP3.LUT R5, R5, R18, RZ, 0x3c, !PT ;  /* 0x0000001205053212 */ /* 0x004fc600078e3cff */
[----:B------:R-:W2:Y:S01]  /*0630*/  @P5 LDG.E R18, desc[UR4][R10.64+0x6c] ;  /* 0x00006c040a125981 */ /* 0x000ea2000c1e1900 */
[----:B---3--:R-:W-:-:S03]  /*0640*/  @P4 LOP3.LUT R5, R5, R20, RZ, 0x3c, !PT ;  /* 0x0000001405054212 */ /* 0x008fc600078e3cff */
[----:B------:R-:W3:Y:S01]  /*0650*/  @P5 LDG.E R20, desc[UR4][R10.64+0x74] ;  /* 0x000074040a145981 */ /* 0x000ee2000c1e1900 */
[----:B----4-:R-:W-:-:S03]  /*0660*/  @P4 LOP3.LUT R3, R3, R22, RZ, 0x3c, !PT ;  /* 0x0000001603034212 */ /* 0x010fc600078e3cff */
[----:B------:R-:W4:Y:S01]  /*0670*/  @P0 LDG.E R22, desc[UR4][R10.64+0x8c] ;  /* 0x00008c040a160981 */ /* 0x000f22000c1e1900 */
[----:B------:R-:W-:-:S03]  /*0680*/  @P6 LOP3.LUT R15, R15, R26, RZ, 0x3c, !PT ;  /* 0x0000001a0f0f6212 */ /* 0x000fc600078e3cff */
        /* <DEDUP_REMOVED lines=13> */
[----:B------:R-:W-:Y:S02]  /*0760*/  @P6 LOP3.LUT R4, R4, R27, RZ, 0x3c, !PT ;  /* 0x0000001b04046212 */ /* 0x000fe400078e3cff */
[----:B------:R-:W-:Y:S02]  /*0770*/  @P6 LOP3.LUT R2, R2, R21, RZ, 0x3c, !PT ;  /* 0x0000001502026212 */ /* 0x000fe400078e3cff */
[----:B------:R-:W-:Y:S02]  /*0780*/  @P0 LOP3.LUT R4, R4, R23, RZ, 0x3c, !PT ;  /* 0x0000001704040212 */ /* 0x000fe400078e3cff */
[----:B------:R-:W-:Y:S02]  /*0790*/  @P0 LOP3.LUT R2, R2, R25, RZ, 0x3c, !PT ;  /* 0x0000001902020212 */ /* 0x000fe400078e3cff */
[----:B--2---:R-:W-:Y:S02]  /*07a0*/  @P6 LOP3.LUT R5, R5, R18, RZ, 0x3c, !PT ;  /* 0x0000001205056212 */ /* 0x004fe400078e3cff */
[----:B---3--:R-:W-:-:S02]  /*07b0*/  @P6 LOP3.LUT R3, R3, R20, RZ, 0x3c, !PT ;  /* 0x0000001403036212 */ /* 0x008fc400078e3cff */
[----:B----4-:R-:W-:Y:S02]  /*07c0*/  @P0 LOP3.LUT R5, R5, R22, RZ, 0x3c, !PT ;  /* 0x0000001605050212 */ /* 0x010fe400078e3cff */
[----:B------:R-:W-:Y:S02]  /*07d0*/  @P0 LOP3.LUT R3, R3, R26, RZ, 0x3c, !PT ;  /* 0x0000001a03030212 */ /* 0x000fe400078e3cff */
[----:B------:R-:W-:-:S13]  /*07e0*/  R2P PR, R24.B1, 0x7f ;  /* 0x0000007f18007804 */ /* 0x000fda0000001000 */
[----:B------:R-:W2:Y:S04]  /*07f0*/  @P0 LDG.E R18, desc[UR4][R10.64+0xa0] ;  /* 0x0000a0040a120981 */ /* 0x000ea8000c1e1900 */
[----:B------:R-:W3:Y:S04]  /*0800*/  @P1 LDG.E R22, desc[UR4][R10.64+0xb4] ;  /* 0x0000b4040a161981 */ /* 0x000ee8000c1e1900 */
[----:B------:R-:W4:Y:S04]  /*0810*/  @P2 LDG.E R26, desc[UR4][R10.64+0xc8] ;  /* 0x0000c8040a1a2981 */ /* 0x000f28000c1e1900 */
[----:B------:R-:W4:Y:S04]  /*0820*/  @P3 LDG.E R28, desc[UR4][R10.64+0xdc] ;  /* 0x0000dc040a1c3981 */ /* 0x000f28000c1e1900 */
[----:B------:R-:W4:Y:S04]  /*0830*/  @P0 LDG.E R23, desc[UR4][R10.64+0xa4] ;  /* 0x0000a4040a170981 */ /* 0x000f28000c1e1900 */
[----:B------:R-:W4:Y:S04]  /*0840*/  @P0 LDG.E R20, desc[UR4][R10.64+0xa8] ;  /* 0x0000a8040a140981 */ /* 0x000f28000c1e1900 */
[----:B------:R-:W4:Y:S04]  /*0850*/  @P4 LDG.E R25, desc[UR4][R10.64+0xf0] ;  /* 0x0000f0040a194981 */ /* 0x000f28000c1e1900 */
        /* <DEDUP_REMOVED lines=21> */
[----:B------:R-:W-:Y:S02]  /*09b0*/  LOP3.LUT P0, RZ, R24, 0x8000, RZ, 0xc0, !PT ;  /* 0x0000800018ff7812 */ /* 0x000fe4000780c0ff */
[----:B----4-:R-:W-:Y:S01]  /*09c0*/  @P5 LOP3.LUT R15, R15, R26, RZ, 0x3c, !PT ;  /* 0x0000001a0f0f5212 */ /* 0x010fe200078e3cff */
[----:B------:R-:W4:Y:S04]  /*09d0*/  @P3 LDG.E R24, desc[UR4][R10.64+0xe4] ;  /* 0x0000e4040a183981 */ /* 0x000f28000c1e1900 */
[----:B------:R-:W2:Y:S01]  /*09e0*/  @P6 LDG.E R26, desc[UR4][R10.64+0x118] ;  /* 0x000118040a1a6981 */ /* 0x000ea2000c1e1900 */
        /* <DEDUP_REMOVED lines=8> */
[----:B---3--:R-:W-:-:S03]  /*0a70*/  @P2 LOP3.LUT R3, R3, R22, RZ, 0x3c, !PT ;  /* 0x0000001603032212 */ /* 0x008fc600078e3cff */
[----:B------:R-:W3:Y:S01]  /*0a80*/  @P4 LDG.E R22, desc[UR4][R10.64+0x100] ;  /* 0x000100040a164981 */ /* 0x000ee2000c1e1900 */
[----:B--2---:R-:W-:-:S03]  /*0a90*/  @P6 LOP3.LUT R15, R15, R26, RZ, 0x3c, !PT ;  /* 0x0000001a0f0f6212 */ /* 0x004fc600078e3cff */
[----:B------:R-:W2:Y:S01]  /*0aa0*/  @P0 LDG.E R26, desc[UR4][R10.64+0x12c] ;  /* 0x00012c040a1a0981 */ /* 0x000ea2000c1e1900 */
[----:B----4-:R-:W-:-:S03]  /*0ab0*/  @P2 LOP3.LUT R2, R2, R23, RZ, 0x3c, !PT ;  /* 0x0000001702022212 */ /* 0x010fc600078e3cff */
[----:B------:R-:W4:Y:S01]  /*0ac0*/  @P4 LDG.E R23, desc[UR4][R10.64+0xfc] ;  /* 0x0000fc040a174981 */ /* 0x000f22000c1e1900 */
[----:B------:R-:W-:-:S03]  /*0ad0*/  @P2 LOP3.LUT R5, R5, R20, RZ, 0x3c, !PT ;  /* 0x0000001405052212 */ /* 0x000fc600078e3cff */
[----:B------:R-:W4:Y:S01]  /*0ae0*/  @P4 LDG.E R20, desc[UR4][R10.64+0xf8] ;  /* 0x0000f8040a144981 */ /* 0x000f22000c1e1900 */
[----:B------:R-:W-:Y:S02]  /*0af0*/  @P3 LOP3.LUT R2, R2, R27, RZ, 0x3c, !PT ;  /* 0x0000001b02023212 */ /* 0x000fe400078e3cff */
[----:B------:R-:W-:Y:S01]  /*0b00*/  @P3 LOP3.LUT R4, R4, R25, RZ, 0x3c, !PT ;  /* 0x0000001904043212 */ /* 0x000fe200078e3cff */
[----:B------:R-:W4:Y:S01]  /*0b10*/  @P5 LDG.E R27, desc[UR4][R10.64+0x110] ;  /* 0x000110040a1b5981 */ /* 0x000f22000c1e1900 */
[----:B------:R-:W-:-:S03]  /*0b20*/  @P3 LOP3.LUT R5, R5, R24, RZ, 0x3c, !PT ;  /* 0x0000001805053212 */ /* 0x000fc600078e3cff */
[----:B------:R-:W4:Y:S04]  /*0b30*/  @P5 LDG.E R25, desc[UR4][R10.64+0x108] ;  /* 0x000108040a195981 */ /* 0x000f28000c1e1900 */
        /* <DEDUP_REMOVED lines=19> */
[----:B------:R-:W-:-:S05]  /*0c70*/  VIADD R19, R19, 0x10 ;  /* 0x0000001013137836 */ /* 0x000fca0000000000 */
[----:B------:R-:W-:Y:S02]  /*0c80*/  ISETP.NE.AND P1, PT, R19, 0x20, PT ;  /* 0x000000201300780c */ /* 0x000fe40003f25270 */
[----:B------:R-:W-:Y:S02]  /*0c90*/  @P5 LOP3.LUT R3, R3, R18, RZ, 0x3c, !PT ;  /* 0x0000001203035212 */ /* 0x000fe400078e3cff */
[----:B------:R-:W-:Y:S02]  /*0ca0*/  @P6 LOP3.LUT R4, R4, R21, RZ, 0x3c, !PT ;  /* 0x0000001504046212 */ /* 0x000fe400078e3cff */
[----:B---3--:R-:W-:-:S04]  /*0cb0*/  @P6 LOP3.LUT R3, R3, R22, RZ, 0x3c, !PT ;  /* 0x0000001603036212 */ /* 0x008fc800078e3cff */
[----:B--2---:R-:W-:Y:S02]  /*0cc0*/  @P0 LOP3.LUT R3, R3, R26, RZ, 0x3c, !PT ;  /* 0x0000001a03030212 */ /* 0x004fe400078e3cff */
[----:B----4-:R-:W-:Y:S02]  /*0cd0*/  @P6 LOP3.LUT R2, R2, R23, RZ, 0x3c, !PT ;  /* 0x0000001702026212 */ /* 0x010fe400078e3cff */
[----:B------:R-:W-:Y:S02]  /*0ce0*/  @P6 LOP3.LUT R5, R5, R20, RZ, 0x3c, !PT ;  /* 0x0000001405056212 */ /* 0x000fe400078e3cff */
[----:B------:R-:W-:Y:S02]  /*0cf0*/  @P0 LOP3.LUT R2, R2, R27, RZ, 0x3c, !PT ;  /* 0x0000001b02020212 */ /* 0x000fe400078e3cff */
[----:B------:R-:W-:Y:S02]  /*0d00*/  @P0 LOP3.LUT R4, R4, R25, RZ, 0x3c, !PT ;  /* 0x0000001904040212 */ /* 0x000fe400078e3cff */
[----:B------:R-:W-:Y:S01]  /*0d10*/  @P0 LOP3.LUT R5, R5, R24, RZ, 0x3c, !PT ;  /* 0x0000001805050212 */ /* 0x000fe200078e3cff */
[----:B------:R-:W-:Y:S06]  /*0d20*/  @P1 BRA `(.L_x_4) ;  /* 0xfffffff400481947 */ /* 0x000fec000383ffff */
[----:B------:R-:W-:-:S05]  /*0d30*/  VIADD R17, R17, 0x1 ;  /* 0x0000000111117836 */ /* 0x000fca0000000000 */
[----:B------:R-:W-:-:S13]  /*0d40*/  ISETP.NE.AND P0, PT, R17, 0x5, PT ;  /* 0x000000051100780c */ /* 0x000fda0003f05270 */
[----:B------:R-:W-:Y:S05]  /*0d50*/  @P0 BRA `(.L_x_5) ;  /* 0xfffffff400300947 */ /* 0x000fea000383ffff */
[----:B------:R0:W-:Y:S01]  /*0d60*/  STG.E.64 desc[UR4][R6.64+0x8], R4 ;  /* 0x0000080406007986 */ /* 0x0001e2000c101b04 */
[----:B------:R-:W-:Y:S01]  /*0d70*/  VIADD R14, R14, 0x1 ;  /* 0x000000010e0e7836 */ /* 0x000fe20000000000 */
[----:B------:R-:W-:Y:S02]  /*0d80*/  LOP3.LUT R11, R13, 0x3, RZ, 0xc0, !PT ;  /* 0x000000030d0b7812 */ /* 0x000fe400078ec0ff */
[----:B------:R0:W-:Y:S02]  /*0d90*/  STG.E.64 desc[UR4][R6.64+0x10], R2 ;  /* 0x0000100206007986 */ /* 0x0001e4000c101b04 */
[----:B------:R-:W-:Y:S02]  /*0da0*/  ISETP.GE.U32.AND P0, PT, R14, R11, PT ;  /* 0x0000000b0e00720c */ /* 0x000fe40003f06070 */
[----:B------:R0:W-:Y:S11]  /*0db0*/  STG.E desc[UR4][R6.64+0x4], R15 ;  /* 0x0000040f06007986 */ /* 0x0001f6000c101904 */
[----:B------:R-:W-:Y:S05]  /*0dc0*/  @!P0 BRA `(.L_x_6) ;  /* 0xfffffff400048947 */ /* 0x000fea000383ffff */
.L_x_3:
[----:B------:R-:W-:Y:S05]  /*0dd0*/  BSYNC.RECONVERGENT B1 ;  /* 0x0000000000017941 */ /* 0x000fea0003800200 */
.L_x_2:
[C---:B------:R-:W-:Y:S01]  /*0de0*/  ISETP.GT.U32.AND P0, PT, R13.reuse, 0x3, PT ;  /* 0x000000030d00780c */ /* 0x040fe20003f04070 */
[----:B------:R-:W-:Y:S01]  /*0df0*/  VIADD R12, R12, 0x1 ;  /* 0x000000010c0c7836 */ /* 0x000fe20000000000 */
[--C-:B------:R-:W-:Y:S02]  /*0e00*/  SHF.R.U64 R13, R13, 0x2, R0.reuse ;  /* 0x000000020d0d7819 */ /* 0x100fe40000001200 */
[----:B------:R-:W-:Y:S02]  /*0e10*/  ISETP.GT.U32.AND.EX P0, PT, R0, RZ, PT, P0 ;  /* 0x000000ff0000720c */ /* 0x000fe40003f04100 */
[----:B------:R-:W-:-:S11]  /*0e20*/  SHF.R.U32.HI R0, RZ, 0x2, R0 ;  /* 0x00000002ff007819 */ /* 0x000fd60000011600 */
[----:B------:R-:W-:Y:S05]  /*0e30*/  @P0 BRA `(.L_x_7) ;  /* 0xfffffff000c80947 */ /* 0x000fea000383ffff */
.L_x_1:
[----:B------:R-:W-:Y:S05]  /*0e40*/  BSYNC.RECONVERGENT B0 ;  /* 0x0000000000007941 */ /* 0x000fea0003800200 */
.L_x_0:
[----:B------:R-:W-:Y:S04]  /*0e50*/  STG.E.64 desc[UR4][R6.64+0x18], RZ ;  /* 0x000018ff06007986 */ /* 0x000fe8000c101b04 */
[----:B------:R-:W-:Y:S04]  /*0e60*/  STG.E desc[UR4][R6.64+0x20], RZ ;  /* 0x000020ff06007986 */ /* 0x000fe8000c101904 */
[----:B------:R-:W-:Y:S01]  /*0e70*/  STG.E.64 desc[UR4][R6.64+0x28], RZ ;  /* 0x000028ff06007986 */ /* 0x000fe2000c101b04 */
[----:B------:R-:W-:Y:S05]  /*0e80*/  EXIT ;  /* 0x000000000000794d */ /* 0x000fea0003800000 */
.L_x_8:
[----:B------:R-:W-:-:S00]  /*0e90*/  BRA `(.L_x_8) ;  /* 0xfffffffc00fc7947 */ /* 0x000fc0000383ffff */
[----:B------:R-:W-:-:S00]  /*0ea0*/  NOP ;  /* 0x0000000000007918 */ /* 0x000fc00000000000 */
        /* <DEDUP_REMOVED lines=13> */
.L_x_9:


//--------------------- .nv.global.init           --------------------------
	.section	.nv.global.init,"aw",@progbits
	.align	4
.nv.global.init:
	.type		mrg32k3aM1SubSeq,@object
	.size		mrg32k3aM1SubSeq,(mrg32k3aM2SubSeq - mrg32k3aM1SubSeq)
mrg32k3aM1SubSeq:
        /*0000*/ 	.byte	0x0b, 0xcc, 0xee, 0x04, 0x73, 0x29, 0x8b, 0x6f, 0xf6, 0x53, 0x03, 0xf6, 0x23, 0xf6, 0xea, 0xda
        /* <DEDUP_REMOVED lines=125> */
	.type		mrg32k3aM2SubSeq,@object
	.size		mrg32k3aM2SubSeq,(mrg32k3aM1 - mrg32k3aM2SubSeq)
mrg32k3aM2SubSeq:
        /* <DEDUP_REMOVED lines=126> */
	.type		mrg32k3aM1,@object
	.size		mrg32k3aM1,(mrg32k3aM1Seq - mrg32k3aM1)
mrg32k3aM1:
        /* <DEDUP_REMOVED lines=144> */
	.type		mrg32k3aM1Seq,@object
	.size		mrg32k3aM1Seq,(mrg32k3aM2 - mrg32k3aM1Seq)
mrg32k3aM1Seq:
        /* <DEDUP_REMOVED lines=144> */
	.type		mrg32k3aM2,@object
	.size		mrg32k3aM2,(mrg32k3aM2Seq - mrg32k3aM2)
mrg32k3aM2:
        /* <DEDUP_REMOVED lines=144> */
	.type		mrg32k3aM2Seq,@object
	.size		mrg32k3aM2Seq,(precalc_xorwow_matrix - mrg32k3aM2Seq)
mrg32k3aM2Seq:
        /* <DEDUP_REMOVED lines=144> */
	.type		precalc_xorwow_matrix,@object
	.size		precalc_xorwow_matrix,(precalc_xorwow_offset_matrix - precalc_xorwow_matrix)
precalc_xorwow_matrix:
        /* <DEDUP_REMOVED lines=6400> */
	.type		precalc_xorwow_offset_matrix,@object
	.size		precalc_xorwow_offset_matrix,(.L_1 - precalc_xorwow_offset_matrix)
precalc_xorwow_offset_matrix:
        /* <DEDUP_REMOVED lines=6400> */
.L_1:


//--------------------- .nv.shared.reserved.0     --------------------------
	.section	.nv.shared.reserved.0,"aw",@nobits
	.weak		__nv_reservedSMEM_offset_0_alias
	.size		__nv_reservedSMEM_offset_0_alias, 0, 64
	.other		__nv_reservedSMEM_offset_0_alias,@"STO_CUDA_RESERVED_SHARED STV_DEFAULT"
__nv_reservedSMEM_offset_0_alias:
	.zero		0
	.zero		64


//--------------------- .nv.constant0._Z15initSeed_KernelP17curandStateXORWOW --------------------------
	.section	.nv.constant0._Z15initSeed_KernelP17curandStateXORWOW,"a",@progbits
	.sectionflags	@""
	.align	4
.nv.constant0._Z15initSeed_KernelP17curandStateXORWOW:
	.zero		904


//--------------------- SYMBOLS --------------------------

	.type		.nv.reservedSmem.offset0,@object
	.size		.nv.reservedSmem.offset0,0x4
